//
// Generated by NVIDIA NVVM Compiler
//
// Compiler Build ID: CL-36424714
// Cuda compilation tools, release 13.0, V13.0.88
// Based on NVVM 20.0.0
//

.version 9.0
.target sm_100
.address_size 64

	// .globl	NearestNeighborFlowKernel
// _ZZ25NearestNeighborFlowKernelE3src has been demoted

.visible .entry NearestNeighborFlowKernel(
	.param .u64 NearestNeighborFlowKernel_param_0,
	.param .u64 .ptr .align 1 NearestNeighborFlowKernel_param_1,
	.param .u32 NearestNeighborFlowKernel_param_2,
	.param .u32 NearestNeighborFlowKernel_param_3,
	.param .u32 NearestNeighborFlowKernel_param_4,
	.param .u64 NearestNeighborFlowKernel_param_5,
	.param .u64 .ptr .align 1 NearestNeighborFlowKernel_param_6,
	.param .u32 NearestNeighborFlowKernel_param_7,
	.param .u32 NearestNeighborFlowKernel_param_8,
	.param .u32 NearestNeighborFlowKernel_param_9,
	.param .u32 NearestNeighborFlowKernel_param_10
)
{
	.reg .pred 	%p<7>;
	.reg .b16 	%rs<3>;
	.reg .b32 	%r<33>;
	.reg .b64 	%rd<14>;
	// demoted variable
	.shared .align 4 .b8 _ZZ25NearestNeighborFlowKernelE3src[512];
	ld.param.u64 	%rd1, [NearestNeighborFlowKernel_param_1];
	ld.param.u32 	%r4, [NearestNeighborFlowKernel_param_3];
	ld.param.u64 	%rd2, [NearestNeighborFlowKernel_param_5];
	ld.param.u64 	%rd3, [NearestNeighborFlowKernel_param_6];
	ld.param.u32 	%r5, [NearestNeighborFlowKernel_param_7];
	ld.param.u32 	%r6, [NearestNeighborFlowKernel_param_8];
	ld.param.u32 	%r7, [NearestNeighborFlowKernel_param_9];
	ld.param.u32 	%r8, [NearestNeighborFlowKernel_param_10];
	mov.u32 	%r9, %ntid.x;
	mov.u32 	%r10, %ctaid.x;
	mov.u32 	%r11, %tid.x;
	mad.lo.s32 	%r1, %r9, %r10, %r11;
	mov.u32 	%r12, %ntid.y;
	mov.u32 	%r13, %ctaid.y;
	mov.u32 	%r14, %tid.y;
	mad.lo.s32 	%r2, %r12, %r13, %r14;
	div.u32 	%r15, %r11, %r8;
	div.u32 	%r16, %r14, %r8;
	rem.u32 	%r17, %r1, %r8;
	setp.ne.s32 	%p1, %r17, 0;
	shl.b32 	%r18, %r16, 6;
	mov.u32 	%r19, _ZZ25NearestNeighborFlowKernelE3src;
	add.s32 	%r20, %r19, %r18;
	shl.b32 	%r21, %r15, 2;
	add.s32 	%r3, %r20, %r21;
	@%p1 bra 	$L__BB0_3;
	rem.u32 	%r22, %r2, %r8;
	setp.ne.s32 	%p2, %r22, 0;
	@%p2 bra 	$L__BB0_3;
	div.u32 	%r23, %r2, %r8;
	mul.lo.s32 	%r24, %r23, %r4;
	cvt.u64.u32 	%rd4, %r24;
	div.u32 	%r25, %r1, %r8;
	shl.b32 	%r26, %r25, 2;
	cvt.u64.u32 	%rd5, %r26;
	add.s64 	%rd6, %rd4, %rd5;
	cvta.to.global.u64 	%rd7, %rd1;
	add.s64 	%rd8, %rd7, %rd6;
	ld.global.u32 	%r27, [%rd8];
	st.shared.u32 	[%r3], %r27;
$L__BB0_3:
	bar.sync 	0;
	setp.ge.u32 	%p3, %r1, %r5;
	setp.ge.u32 	%p4, %r2, %r7;
	or.pred  	%p5, %p3, %p4;
	@%p5 bra 	$L__BB0_7;
	setp.ne.s64 	%p6, %rd3, 0;
	@%p6 bra 	$L__BB0_6;
	ld.shared.u32 	%r31, [%r3];
	mov.b32 	{%rs1, %rs2}, %r31;
	shl.b32 	%r32, %r1, 2;
	sust.b.2d.v2.b16.clamp 	[%rd2, {%r32, %r2}], {%rs1, %rs2};
	bra.uni 	$L__BB0_7;
$L__BB0_6:
	mul.lo.s32 	%r28, %r6, %r2;
	cvt.u64.u32 	%rd9, %r28;
	shl.b32 	%r29, %r1, 2;
	cvt.s64.s32 	%rd10, %r29;
	add.s64 	%rd11, %rd9, %rd10;
	cvta.to.global.u64 	%rd12, %rd3;
	add.s64 	%rd13, %rd12, %rd11;
	ld.shared.u32 	%r30, [%r3];
	st.global.u32 	[%rd13], %r30;
$L__BB0_7:
	ret;

}


// ===== COMPILED SASS (sm_100) =====

	.target	sm_100

	.elftype	@"ET_EXEC"


//--------------------- .note.nv.tkinfo           --------------------------
	.section	.note.nv.tkinfo,"",@"SHT_NOTE"
	.sectionflags	@"SHF_NOTE_NV_TKINFO"
	.tkinfo
        /*0018*/ 	.word	0x00000002
        /*0030*/ 	.string	""
        /*0030*/ 	.string	"ptxas"
        /*0030*/ 	.string	"Cuda compilation tools, release 13.0, V13.0.88"
        /*0030*/ 	.string	"Build cuda_13.0.r13.0/compiler.36424714_0"
        /*0030*/ 	.string	"-arch sm_100 -m 64 "



//--------------------- .note.nv.cuinfo           --------------------------
	.section	.note.nv.cuinfo,"",@"SHT_NOTE"
	.sectionflags	@"SHF_NOTE_NV_CUINFO"
        /*0018*/ 	.short	0x0002
        /*001a*/ 	.short	0x0064
        /*001c*/ 	.short	0x0082
	.zero		2


//--------------------- .nv.info                  --------------------------
	.section	.nv.info,"",@"SHT_CUDA_INFO"
	.align	4


	//----- nvinfo : EIATTR_REGCOUNT
	.align		4
        /*0000*/ 	.byte	0x04, 0x2f
        /*0002*/ 	.short	(.L_1 - .L_0)
	.align		4
.L_0:
        /*0004*/ 	.word	index@(NearestNeighborFlowKernel)
        /*0008*/ 	.word	0x00000011


	//----- nvinfo : EIATTR_FRAME_SIZE
	.align		4
.L_1:
        /*000c*/ 	.byte	0x04, 0x11
        /*000e*/ 	.short	(.L_3 - .L_2)
	.align		4
.L_2:
        /*0010*/ 	.word	index@(NearestNeighborFlowKernel)
        /*0014*/ 	.word	0x00000000


	//----- nvinfo : EIATTR_MIN_STACK_SIZE
	.align		4
.L_3:
        /*0018*/ 	.byte	0x04, 0x12
        /*001a*/ 	.short	(.L_5 - .L_4)
	.align		4
.L_4:
        /*001c*/ 	.word	index@(NearestNeighborFlowKernel)
        /*0020*/ 	.word	0x00000000
.L_5:


//--------------------- .nv.compat                --------------------------
	.section	.nv.compat,"",@"SHT_CUDA_COMPAT_INFO"
	.align	4
        /*0000*/ 	.byte	0x02, 0x09, 0x00, 0x00, 0x02, 0x02, 0x02, 0x00, 0x02, 0x05, 0x05, 0x00, 0x03, 0x07, 0x01, 0x01
        /*0010*/ 	.byte	0x02, 0x03, 0x00, 0x00, 0x02, 0x06, 0x01, 0x00, 0x04, 0x0b, 0x08, 0x00, 0x09, 0x00, 0x00, 0x00
        /*0020*/ 	.byte	0x00, 0x00, 0x00, 0x00


//--------------------- .nv.info.NearestNeighborFlowKernel --------------------------
	.section	.nv.info.NearestNeighborFlowKernel,"",@"SHT_CUDA_INFO"
	.sectionflags	@""
	.align	4


	//----- nvinfo : EIATTR_CUDA_API_VERSION
	.align		4
        /*0000*/ 	.byte	0x04, 0x37
        /*0002*/ 	.short	(.L_7 - .L_6)
.L_6:
        /*0004*/ 	.word	0x00000082


	//----- nvinfo : EIATTR_KPARAM_INFO
	.align		4
.L_7:
        /*0008*/ 	.byte	0x04, 0x17
        /*000a*/ 	.short	(.L_9 - .L_8)
.L_8:
        /*000c*/ 	.word	0x00000000
        /*0010*/ 	.short	0x000a
        /*0012*/ 	.short	0x003c
        /*0014*/ 	.byte	0x00, 0xf0, 0x11, 0x00


	//----- nvinfo : EIATTR_KPARAM_INFO
	.align		4
.L_9:
        /*0018*/ 	.byte	0x04, 0x17
        /*001a*/ 	.short	(.L_11 - .L_10)
.L_10:
        /*001c*/ 	.word	0x00000000
        /*0020*/ 	.short	0x0009
        /*0022*/ 	.short	0x0038
        /*0024*/ 	.byte	0x00, 0xf0, 0x11, 0x00


	//----- nvinfo : EIATTR_KPARAM_INFO
	.align		4
.L_11:
        /*0028*/ 	.byte	0x04, 0x17
        /*002a*/ 	.short	(.L_13 - .L_12)
.L_12:
        /*002c*/ 	.word	0x00000000
        /*0030*/ 	.short	0x0008
        /*0032*/ 	.short	0x0034
        /*0034*/ 	.byte	0x00, 0xf0, 0x11, 0x00


	//----- nvinfo : EIATTR_KPARAM_INFO
	.align		4
.L_13:
        /*0038*/ 	.byte	0x04, 0x17
        /*003a*/ 	.short	(.L_15 - .L_14)
.L_14:
        /*003c*/ 	.word	0x00000000
        /*0040*/ 	.short	0x0007
        /*0042*/ 	.short	0x0030
        /*0044*/ 	.byte	0x00, 0xf0, 0x11, 0x00


	//----- nvinfo : EIATTR_KPARAM_INFO
	.align		4
.L_15:
        /*0048*/ 	.byte	0x04, 0x17
        /*004a*/ 	.short	(.L_17 - .L_16)
.L_16:
        /*004c*/ 	.word	0x00000000
        /*0050*/ 	.short	0x0006
        /*0052*/ 	.short	0x0028
        /*0054*/ 	.byte	0x00, 0xf5, 0x21, 0x00


	//----- nvinfo : EIATTR_KPARAM_INFO
	.align		4
.L_17:
        /*0058*/ 	.byte	0x04, 0x17
        /*005a*/ 	.short	(.L_19 - .L_18)
.L_18:
        /*005c*/ 	.word	0x00000000
        /*0060*/ 	.short	0x0005
        /*0062*/ 	.short	0x0020
        /*0064*/ 	.byte	0x00, 0xf0, 0x21, 0x00


	//----- nvinfo : EIATTR_KPARAM_INFO
	.align		4
.L_19:
        /*0068*/ 	.byte	0x04, 0x17
        /*006a*/ 	.short	(.L_21 - .L_20)
.L_20:
        /*006c*/ 	.word	0x00000000
        /*0070*/ 	.short	0x0004
        /*0072*/ 	.short	0x0018
        /*0074*/ 	.byte	0x00, 0xf0, 0x11, 0x00


	//----- nvinfo : EIATTR_KPARAM_INFO
	.align		4
.L_21:
        /*0078*/ 	.byte	0x04, 0x17
        /*007a*/ 	.short	(.L_23 - .L_22)
.L_22:
        /*007c*/ 	.word	0x00000000
        /*0080*/ 	.short	0x0003
        /*0082*/ 	.short	0x0014
        /*0084*/ 	.byte	0x00, 0xf0, 0x11, 0x00


	//----- nvinfo : EIATTR_KPARAM_INFO
	.align		4
.L_23:
        /*0088*/ 	.byte	0x04, 0x17
        /*008a*/ 	.short	(.L_25 - .L_24)
.L_24:
        /*008c*/ 	.word	0x00000000
        /*0090*/ 	.short	0x0002
        /*0092*/ 	.short	0x0010
        /*0094*/ 	.byte	0x00, 0xf0, 0x11, 0x00


	//----- nvinfo : EIATTR_KPARAM_INFO
	.align		4
.L_25:
        /*0098*/ 	.byte	0x04, 0x17
        /*009a*/ 	.short	(.L_27 - .L_26)
.L_26:
        /*009c*/ 	.word	0x00000000
        /*00a0*/ 	.short	0x0001
        /*00a2*/ 	.short	0x0008
        /*00a4*/ 	.byte	0x00, 0xf5, 0x21, 0x00


	//----- nvinfo : EIATTR_KPARAM_INFO
	.align		4
.L_27:
        /*00a8*/ 	.byte	0x04, 0x17
        /*00aa*/ 	.short	(.L_29 - .L_28)
.L_28:
        /*00ac*/ 	.word	0x00000000
        /*00b0*/ 	.short	0x0000
        /*00b2*/ 	.short	0x0000
        /*00b4*/ 	.byte	0x00, 0xf0, 0x21, 0x00


	//----- nvinfo : EIATTR_SPARSE_MMA_MASK
	.align		4
.L_29:
        /*00b8*/ 	.byte	0x03, 0x50
        /*00ba*/ 	.short	0x0000


	//----- nvinfo : EIATTR_MAXREG_COUNT
	.align		4
        /*00bc*/ 	.byte	0x03, 0x1b
        /*00be*/ 	.short	0x00ff


	//----- nvinfo : EIATTR_NUM_BARRIERS
	.align		4
        /*00c0*/ 	.byte	0x02, 0x4c
        /*00c2*/ 	.byte	0x01
	.zero		1


	//----- nvinfo : EIATTR_MERCURY_ISA_VERSION
	.align		4
        /*00c4*/ 	.byte	0x03, 0x5f
        /*00c6*/ 	.short	0x0101


	//----- nvinfo : EIATTR_VRC_CTA_INIT_COUNT
	.align		4
        /*00c8*/ 	.byte	0x02, 0x4a
	.zero		1
	.zero		1


	//----- nvinfo : EIATTR_EXIT_INSTR_OFFSETS
	.align		4
        /*00cc*/ 	.byte	0x04, 0x1c
        /*00ce*/ 	.short	(.L_31 - .L_30)


	//   ....[0]....
.L_30:
        /*00d0*/ 	.word	0x00000550


	//   ....[1]....
        /*00d4*/ 	.word	0x000005e0


	//   ....[2]....
        /*00d8*/ 	.word	0x00000670


	//----- nvinfo : EIATTR_CRS_STACK_SIZE
	.align		4
.L_31:
        /*00dc*/ 	.byte	0x04, 0x1e
        /*00de*/ 	.short	(.L_33 - .L_32)
.L_32:
        /*00e0*/ 	.word	0x00000000


	//----- nvinfo : EIATTR_CBANK_PARAM_SIZE
	.align		4
.L_33:
        /*00e4*/ 	.byte	0x03, 0x19
        /*00e6*/ 	.short	0x0040


	//----- nvinfo : EIATTR_PARAM_CBANK
	.align		4
        /*00e8*/ 	.byte	0x04, 0x0a
        /*00ea*/ 	.short	(.L_35 - .L_34)
	.align		4
.L_34:
        /*00ec*/ 	.word	index@(.nv.constant0.NearestNeighborFlowKernel)
        /*00f0*/ 	.short	0x0380
        /*00f2*/ 	.short	0x0040


	//----- nvinfo : EIATTR_SW_WAR
	.align		4
.L_35:
        /*00f4*/ 	.byte	0x04, 0x36
        /*00f6*/ 	.short	(.L_37 - .L_36)
.L_36:
        /*00f8*/ 	.word	0x00000008
.L_37:


//--------------------- .nv.callgraph             --------------------------
	.section	.nv.callgraph,"",@"SHT_CUDA_CALLGRAPH"
	.align	4
	.sectionentsize	8
	.align		4
        /*0000*/ 	.word	0x00000000
	.align		4
        /*0004*/ 	.word	0xffffffff
	.align		4
        /*0008*/ 	.word	0x00000000
	.align		4
        /*000c*/ 	.word	0xfffffffe
	.align		4
        /*0010*/ 	.word	0x00000000
	.align		4
        /*0014*/ 	.word	0xfffffffd
	.align		4
        /*0018*/ 	.word	0x00000000
	.align		4
        /*001c*/ 	.word	0xfffffffc


//--------------------- .text.NearestNeighborFlowKernel --------------------------
	.section	.text.NearestNeighborFlowKernel,"ax",@progbits
	.align	128
        .global         NearestNeighborFlowKernel
        .type           NearestNeighborFlowKernel,@function
        .size           NearestNeighborFlowKernel,(.L_x_3 - NearestNeighborFlowKernel)
        .other          NearestNeighborFlowKernel,@"STO_CUDA_ENTRY STV_DEFAULT"
NearestNeighborFlowKernel:
.text.NearestNeighborFlowKernel:
[----:B------:R-:W-:Y:S01]  /*0000*/  LDC R1, c[0x0][0x37c] ;  /* 0x0000df00ff017b82 */ /* 0x000fe20000000800 */
[----:B------:R-:W0:Y:S01]  /*0010*/  LDCU UR7, c[0x0][0x3bc] ;  /* 0x00007780ff0777ac */ /* 0x000e220008000800 */
[----:B------:R-:W1:Y:S06]  /*0020*/  S2R R5, SR_CTAID.X ;  /* 0x0000000000057919 */ /* 0x000e6c0000002500 */
[----:B------:R-:W2:Y:S01]  /*0030*/  S2UR UR5, SR_CgaCtaId ;  /* 0x00000000000579c3 */ /* 0x000ea20000008800 */
[----:B------:R-:W-:Y:S01]  /*0040*/  BSSY.RECONVERGENT B0, `(.L_x_0) ;  /* 0x000004b000007945 */ /* 0x000fe20003800200 */
[----:B------:R-:W1:Y:S01]  /*0050*/  LDCU UR4, c[0x0][0x360] ;  /* 0x00006c00ff0477ac */ /* 0x000e620008000800 */
[----:B------:R-:W1:Y:S01]  /*0060*/  S2R R7, SR_TID.X ;  /* 0x0000000000077919 */ /* 0x000e620000002100 */
[----:B------:R-:W3:Y:S01]  /*0070*/  LDCU UR6, c[0x0][0x364] ;  /* 0x00006c80ff0677ac */ /* 0x000ee20008000800 */
[----:B------:R-:W4:Y:S01]  /*0080*/  S2R R11, SR_TID.Y ;  /* 0x00000000000b7919 */ /* 0x000f220000002200 */
[----:B0-----:R-:W0:Y:S01]  /*0090*/  I2F.U32.RP R0, UR7 ;  /* 0x0000000700007d06 */ /* 0x001e220008209000 */
[----:B------:R-:W-:-:S07]  /*00a0*/  ISETP.NE.U32.AND P0, PT, RZ, UR7, PT ;  /* 0x00000007ff007c0c */ /* 0x000fce000bf05070 */
[----:B0-----:R-:W0:Y:S02]  /*00b0*/  MUFU.RCP R0, R0 ;  /* 0x0000000000007308 */ /* 0x001e240000001000 */
[----:B0-----:R-:W-:Y:S02]  /*00c0*/  VIADD R2, R0, 0xffffffe ;  /* 0x0ffffffe00027836 */ /* 0x001fe40000000000 */
[----:B-1----:R-:W-:Y:S01]  /*00d0*/  IMAD R0, R5, UR4, R7 ;  /* 0x0000000405007c24 */ /* 0x002fe2000f8e0207 */
[----:B------:R-:W-:-:S03]  /*00e0*/  UMOV UR4, 0x400 ;  /* 0x0000040000047882 */ /* 0x000fc60000000000 */
[----:B------:R0:W1:Y:S01]  /*00f0*/  F2I.FTZ.U32.TRUNC.NTZ R3, R2 ;  /* 0x0000000200037305 */ /* 0x000062000021f000 */
[----:B--2---:R-:W-:Y:S01]  /*0100*/  ULEA UR4, UR5, UR4, 0x18 ;  /* 0x0000000405047291 */ /* 0x004fe2000f8ec0ff */
[----:B0-----:R-:W-:Y:S02]  /*0110*/  IMAD.MOV.U32 R2, RZ, RZ, RZ ;  /* 0x000000ffff027224 */ /* 0x001fe400078e00ff */
[----:B-1----:R-:W-:-:S04]  /*0120*/  IMAD.MOV R9, RZ, RZ, -R3 ;  /* 0x000000ffff097224 */ /* 0x002fc800078e0a03 */
[----:B------:R-:W-:-:S04]  /*0130*/  IMAD R9, R9, UR7, RZ ;  /* 0x0000000709097c24 */ /* 0x000fc8000f8e02ff */
[----:B------:R-:W-:Y:S02]  /*0140*/  IMAD.HI.U32 R4, R3, R9, R2 ;  /* 0x0000000903047227 */ /* 0x000fe400078e0002 */
[----:B------:R-:W3:Y:S04]  /*0150*/  S2R R9, SR_CTAID.Y ;  /* 0x0000000000097919 */ /* 0x000ee80000002600 */
[----:B------:R-:W-:-:S04]  /*0160*/  IMAD.HI.U32 R8, R4, R0, RZ ;  /* 0x0000000004087227 */ /* 0x000fc800078e00ff */
[----:B----4-:R-:W-:Y:S01]  /*0170*/  IMAD.HI.U32 R6, R4, R11, RZ ;  /* 0x0000000b04067227 */ /* 0x010fe200078e00ff */
[----:B------:R-:W-:-:S03]  /*0180*/  IADD3 R3, PT, PT, -R8, RZ, RZ ;  /* 0x000000ff08037210 */ /* 0x000fc60007ffe1ff */
[----:B------:R-:W-:-:S04]  /*0190*/  IMAD.HI.U32 R2, R4, R7, RZ ;  /* 0x0000000704027227 */ /* 0x000fc800078e00ff */
[----:B------:R-:W-:Y:S02]  /*01a0*/  IMAD R10, R3, UR7, R0 ;  /* 0x00000007030a7c24 */ /* 0x000fe4000f8e0200 */
[----:B------:R-:W-:Y:S02]  /*01b0*/  IMAD.MOV R14, RZ, RZ, -R6 ;  /* 0x000000ffff0e7224 */ /* 0x000fe400078e0a06 */
[----:B------:R-:W-:Y:S01]  /*01c0*/  IMAD.MOV R12, RZ, RZ, -R2 ;  /* 0x000000ffff0c7224 */ /* 0x000fe200078e0a02 */
[----:B------:R-:W-:Y:S01]  /*01d0*/  ISETP.GE.U32.AND P2, PT, R10, UR7, PT ;  /* 0x000000070a007c0c */ /* 0x000fe2000bf46070 */
[----:B------:R-:W-:Y:S02]  /*01e0*/  IMAD R5, R14, UR7, R11 ;  /* 0x000000070e057c24 */ /* 0x000fe4000f8e020b */
[----:B------:R-:W-:-:S03]  /*01f0*/  IMAD R3, R12, UR7, R7 ;  /* 0x000000070c037c24 */ /* 0x000fc6000f8e0207 */
[----:B------:R-:W-:Y:S02]  /*0200*/  ISETP.GE.U32.AND P5, PT, R5, UR7, PT ;  /* 0x0000000705007c0c */ /* 0x000fe4000bfa6070 */
[----:B------:R-:W-:-:S05]  /*0210*/  ISETP.GE.U32.AND P3, PT, R3, UR7, PT ;  /* 0x0000000703007c0c */ /* 0x000fca000bf66070 */
[----:B------:R-:W-:-:S05]  /*0220*/  @P2 VIADD R10, R10, -UR7 ;  /* 0x800000070a0a2c36 */ /* 0x000fca0008000000 */
[----:B------:R-:W-:Y:S01]  /*0230*/  ISETP.GE.U32.AND P1, PT, R10, UR7, PT ;  /* 0x000000070a007c0c */ /* 0x000fe2000bf26070 */
[----:B------:R-:W-:Y:S01]  /*0240*/  @P5 VIADD R6, R6, 0x1 ;  /* 0x0000000106065836 */ /* 0x000fe20000000000 */
[----:B------:R-:W-:Y:S01]  /*0250*/  @P5 IADD3 R5, PT, PT, R5, -UR7, RZ ;  /* 0x8000000705055c10 */ /* 0x000fe2000fffe0ff */
[----:B------:R-:W-:Y:S01]  /*0260*/  @P3 VIADD R3, R3, -UR7 ;  /* 0x8000000703033c36 */ /* 0x000fe20008000000 */
[----:B------:R-:W-:Y:S02]  /*0270*/  @P3 IADD3 R2, PT, PT, R2, 0x1, RZ ;  /* 0x0000000102023810 */ /* 0x000fe40007ffe0ff */
[----:B------:R-:W-:Y:S02]  /*0280*/  ISETP.GE.U32.AND P6, PT, R5, UR7, PT ;  /* 0x0000000705007c0c */ /* 0x000fe4000bfc6070 */
[----:B------:R-:W-:Y:S02]  /*0290*/  LOP3.LUT R5, RZ, UR7, RZ, 0x33, !PT ;  /* 0x00000007ff057c12 */ /* 0x000fe4000f8e33ff */
[----:B------:R-:W-:Y:S01]  /*02a0*/  ISETP.GE.U32.AND P4, PT, R3, UR7, PT ;  /* 0x0000000703007c0c */ /* 0x000fe2000bf86070 */
[----:B---3--:R-:W-:-:S02]  /*02b0*/  IMAD R3, R9, UR6, R11 ;  /* 0x0000000609037c24 */ /* 0x008fc4000f8e020b */
[----:B------:R-:W-:-:S05]  /*02c0*/  @P1 VIADD R10, R10, -UR7 ;  /* 0x800000070a0a1c36 */ /* 0x000fca0008000000 */
[----:B------:R-:W-:Y:S01]  /*02d0*/  SEL R10, R5, R10, !P0 ;  /* 0x0000000a050a7207 */ /* 0x000fe20004000000 */
[----:B------:R-:W-:-:S03]  /*02e0*/  @P6 VIADD R6, R6, 0x1 ;  /* 0x0000000106066836 */ /* 0x000fc60000000000 */
[----:B------:R-:W-:Y:S01]  /*02f0*/  ISETP.NE.AND P3, PT, R10, RZ, PT ;  /* 0x000000ff0a00720c */ /* 0x000fe20003f65270 */
[----:B------:R-:W-:Y:S01]  /*0300*/  @P4 VIADD R2, R2, 0x1 ;  /* 0x0000000102024836 */ /* 0x000fe20000000000 */
[----:B------:R-:W-:-:S04]  /*0310*/  SEL R6, R5, R6, !P0 ;  /* 0x0000000605067207 */ /* 0x000fc80004000000 */
[----:B------:R-:W-:Y:S02]  /*0320*/  SEL R2, R5, R2, !P0 ;  /* 0x0000000205027207 */ /* 0x000fe40004000000 */
[----:B------:R-:W-:Y:S01]  /*0330*/  LEA R7, R6, UR4, 0x6 ;  /* 0x0000000406077c11 */ /* 0x000fe2000f8e30ff */
[----:B------:R-:W0:Y:S03]  /*0340*/  LDCU.64 UR4, c[0x0][0x358] ;  /* 0x00006b00ff0477ac */ /* 0x000e260008000a00 */
[----:B------:R-:W-:Y:S01]  /*0350*/  LEA R7, R2, R7, 0x2 ;  /* 0x0000000702077211 */ /* 0x000fe200078e10ff */
[----:B------:R-:W-:Y:S06]  /*0360*/  @P3 BRA `(.L_x_1) ;  /* 0x0000000000603947 */ /* 0x000fec0003800000 */
[----:B------:R-:W-:-:S04]  /*0370*/  IMAD.HI.U32 R4, R4, R3, RZ ;  /* 0x0000000304047227 */ /* 0x000fc800078e00ff */
[----:B------:R-:W-:-:S04]  /*0380*/  IMAD.MOV R2, RZ, RZ, -R4 ;  /* 0x000000ffff027224 */ /* 0x000fc800078e0a04 */
[----:B------:R-:W-:-:S05]  /*0390*/  IMAD R2, R2, UR7, R3 ;  /* 0x0000000702027c24 */ /* 0x000fca000f8e0203 */
[----:B------:R-:W-:-:S13]  /*03a0*/  ISETP.GE.U32.AND P3, PT, R2, UR7, PT ;  /* 0x0000000702007c0c */ /* 0x000fda000bf66070 */
[----:B------:R-:W-:-:S05]  /*03b0*/  @P3 VIADD R2, R2, -UR7 ;  /* 0x8000000702023c36 */ /* 0x000fca0008000000 */
[----:B------:R-:W-:-:S13]  /*03c0*/  ISETP.GE.U32.AND P4, PT, R2, UR7, PT ;  /* 0x0000000702007c0c */ /* 0x000fda000bf86070 */
[----:B------:R-:W-:-:S04]  /*03d0*/  @P4 IADD3 R2, PT, PT, R2, -UR7, RZ ;  /* 0x8000000702024c10 */ /* 0x000fc8000fffe0ff */
[----:B------:R-:W-:-:S04]  /*03e0*/  SEL R2, R5, R2, !P0 ;  /* 0x0000000205027207 */ /* 0x000fc80004000000 */
[----:B------:R-:W-:-:S13]  /*03f0*/  ISETP.NE.AND P5, PT, R2, RZ, PT ;  /* 0x000000ff0200720c */ /* 0x000fda0003fa5270 */
[----:B------:R-:W-:Y:S05]  /*0400*/  @P5 BRA `(.L_x_1) ;  /* 0x0000000000385947 */ /* 0x000fea0003800000 */
[----:B------:R-:W1:Y:S01]  /*0410*/  LDCU UR6, c[0x0][0x394] ;  /* 0x00007280ff0677ac */ /* 0x000e620008000800 */
[----:B------:R-:W-:Y:S02]  /*0420*/  @P3 VIADD R4, R4, 0x1 ;  /* 0x0000000104043836 */ /* 0x000fe40000000000 */
[----:B------:R-:W-:Y:S01]  /*0430*/  @P2 VIADD R8, R8, 0x1 ;  /* 0x0000000108082836 */ /* 0x000fe20000000000 */
[----:B------:R-:W2:Y:S02]  /*0440*/  LDCU.64 UR8, c[0x0][0x388] ;  /* 0x00007100ff0877ac */ /* 0x000ea40008000a00 */
[----:B------:R-:W-:Y:S01]  /*0450*/  @P4 IADD3 R4, PT, PT, R4, 0x1, RZ ;  /* 0x0000000104044810 */ /* 0x000fe20007ffe0ff */
[----:B------:R-:W-:-:S03]  /*0460*/  @P1 VIADD R8, R8, 0x1 ;  /* 0x0000000108081836 */ /* 0x000fc60000000000 */
[C---:B------:R-:W-:Y:S02]  /*0470*/  SEL R4, R5.reuse, R4, !P0 ;  /* 0x0000000405047207 */ /* 0x040fe40004000000 */
[----:B------:R-:W-:-:S05]  /*0480*/  SEL R5, R5, R8, !P0 ;  /* 0x0000000805057207 */ /* 0x000fca0004000000 */
[----:B------:R-:W-:Y:S02]  /*0490*/  IMAD.SHL.U32 R5, R5, 0x4, RZ ;  /* 0x0000000405057824 */ /* 0x000fe400078e00ff */
[----:B-1----:R-:W-:-:S05]  /*04a0*/  IMAD R4, R4, UR6, RZ ;  /* 0x0000000604047c24 */ /* 0x002fca000f8e02ff */
[----:B--2---:R-:W-:-:S04]  /*04b0*/  IADD3 R4, P0, P1, R4, UR8, R5 ;  /* 0x0000000804047c10 */ /* 0x004fc8000f91e005 */
[----:B------:R-:W-:-:S05]  /*04c0*/  IADD3.X R5, PT, PT, RZ, UR9, RZ, P0, P1 ;  /* 0x00000009ff057c10 */ /* 0x000fca00087e24ff */
[----:B0-----:R-:W2:Y:S04]  /*04d0*/  LDG.E R4, desc[UR4][R4.64] ;  /* 0x0000000404047981 */ /* 0x001ea8000c1e1900 */
[----:B--2---:R1:W-:Y:S02]  /*04e0*/  STS [R7], R4 ;  /* 0x0000000407007388 */ /* 0x0043e40000000800 */
.L_x_1:
[----:B0-----:R-:W-:Y:S05]  /*04f0*/  BSYNC.RECONVERGENT B0 ;  /* 0x0000000000007941 */ /* 0x001fea0003800200 */
.L_x_0:
[----:B------:R-:W0:Y:S01]  /*0500*/  LDCU UR6, c[0x0][0x3b8] ;  /* 0x00007700ff0677ac */ /* 0x000e220008000800 */
[----:B------:R-:W2:Y:S01]  /*0510*/  LDCU UR8, c[0x0][0x3b0] ;  /* 0x00007600ff0877ac */ /* 0x000ea20008000800 */
[----:B------:R-:W-:Y:S01]  /*0520*/  BAR.SYNC.DEFER_BLOCKING 0x0 ;  /* 0x0000000000007b1d */ /* 0x000fe20000010000 */
[----:B0-----:R-:W-:-:S04]  /*0530*/  ISETP.GE.U32.AND P0, PT, R3, UR6, PT ;  /* 0x0000000603007c0c */ /* 0x001fc8000bf06070 */
[----:B--2---:R-:W-:-:S13]  /*0540*/  ISETP.GE.U32.OR P0, PT, R0, UR8, P0 ;  /* 0x0000000800007c0c */ /* 0x004fda0008706470 */
[----:B------:R-:W-:Y:S05]  /*0550*/  @P0 EXIT ;  /* 0x000000000000094d */ /* 0x000fea0003800000 */
[----:B------:R-:W0:Y:S02]  /*0560*/  LDCU.64 UR6, c[0x0][0x3a8] ;  /* 0x00007500ff0677ac */ /* 0x000e240008000a00 */
[----:B0-----:R-:W-:-:S04]  /*0570*/  UISETP.NE.U32.AND UP0, UPT, UR6, URZ, UPT ;  /* 0x000000ff0600728c */ /* 0x001fc8000bf05070 */
[----:B------:R-:W-:-:S06]  /*0580*/  UISETP.NE.AND.EX UP0, UPT, UR7, URZ, UPT, UP0 ;  /* 0x000000ff0700728c */ /* 0x000fcc000bf05300 */
[----:B------:R-:W-:-:S05]  /*0590*/  PLOP3.LUT P0, PT, PT, PT, UP0, 0x80, 0x8 ;  /* 0x000000000008781c */ /* 0x000fca0003f0f008 */
[----:B------:R-:W0:Y:S08]  /*05a0*/  @!UP0 LDCU UR8, c[0x0][0x3a0] ;  /* 0x00007400ff0887ac */ /* 0x000e300008000800 */
[----:B-1----:R-:W0:Y:S01]  /*05b0*/  @!P0 LDS R4, [R7] ;  /* 0x0000000007048984 */ /* 0x002e220000000800 */
[----:B------:R-:W-:-:S04]  /*05c0*/  @!P0 SHF.L.U32 R2, R0, 0x2, RZ ;  /* 0x0000000200028819 */ /* 0x000fc800000006ff */
[----:B0-----:R0:W-:Y:S02]  /*05d0*/  @!P0 SUST.D.BA.2D.STRONG.SM [R2], R4, UR8 ;  /* 0x68ff080402008f9d */ /* 0x0011e4000810a900 */
[----:B0-----:R-:W-:Y:S05]  /*05e0*/  @!P0 EXIT ;  /* 0x000000000000894d */ /* 0x001fea0003800000 */
[----:B------:R-:W0:Y:S01]  /*05f0*/  LDS R7, [R7] ;  /* 0x0000000007077984 */ /* 0x000e220000000800 */
[----:B------:R-:W1:Y:S01]  /*0600*/  LDCU UR8, c[0x0][0x3b4] ;  /* 0x00007680ff0877ac */ /* 0x000e620008000800 */
[----:B------:R-:W-:-:S05]  /*0610*/  IMAD.SHL.U32 R2, R0, 0x4, RZ ;  /* 0x0000000400027824 */ /* 0x000fca00078e00ff */
[----:B------:R-:W-:Y:S01]  /*0620*/  SHF.R.S32.HI R0, RZ, 0x1f, R2 ;  /* 0x0000001fff007819 */ /* 0x000fe20000011402 */
[----:B-1----:R-:W-:-:S05]  /*0630*/  IMAD R3, R3, UR8, RZ ;  /* 0x0000000803037c24 */ /* 0x002fca000f8e02ff */
[----:B------:R-:W-:-:S04]  /*0640*/  IADD3 R2, P0, P1, R3, UR6, R2 ;  /* 0x0000000603027c10 */ /* 0x000fc8000f91e002 */
[----:B------:R-:W-:-:S05]  /*0650*/  IADD3.X R3, PT, PT, RZ, UR7, R0, P0, P1 ;  /* 0x00000007ff037c10 */ /* 0x000fca00087e2400 */
[----:B0-----:R-:W-:Y:S01]  /*0660*/  STG.E desc[UR4][R2.64], R7 ;  /* 0x0000000702007986 */ /* 0x001fe2000c101904 */
[----:B------:R-:W-:Y:S05]  /*0670*/  EXIT ;  /* 0x000000000000794d */ /* 0x000fea0003800000 */
.L_x_2:
[----:B------:R-:W-:-:S00]  /*0680*/  BRA `(.L_x_2) ;  /* 0xfffffffc00fc7947 */ /* 0x000fc0000383ffff */
[----:B------:R-:W-:-:S00]  /*0690*/  NOP ;  /* 0x0000000000007918 */ /* 0x000fc00000000000 */
        /* <DEDUP_REMOVED lines=14> */
.L_x_3:


//--------------------- .nv.shared.NearestNeighborFlowKernel --------------------------
	.section	.nv.shared.NearestNeighborFlowKernel,"aw",@nobits
	.sectionflags	@""
	.align	4
.nv.shared.NearestNeighborFlowKernel:
	.zero		1536


//--------------------- .nv.shared.reserved.0     --------------------------
	.section	.nv.shared.reserved.0,"aw",@nobits
	.weak		__nv_reservedSMEM_offset_0_alias
	.size		__nv_reservedSMEM_offset_0_alias, 0, 64
	.other		__nv_reservedSMEM_offset_0_alias,@"STO_CUDA_RESERVED_SHARED STV_DEFAULT"
__nv_reservedSMEM_offset_0_alias:
	.zero		0
	.zero		64


//--------------------- .nv.constant0.NearestNeighborFlowKernel --------------------------
	.section	.nv.constant0.NearestNeighborFlowKernel,"a",@progbits
	.sectionflags	@""
	.align	4
.nv.constant0.NearestNeighborFlowKernel:
	.zero		960


//--------------------- SYMBOLS --------------------------

	.type		.nv.reservedSmem.offset0,@object
	.size		.nv.reservedSmem.offset0,0x4
	.type		.nv.reservedSmem.cap,@object
	.size		.nv.reservedSmem.cap,0x4
